//
// Generated by NVIDIA NVVM Compiler
//
// Compiler Build ID: CL-36424714
// Cuda compilation tools, release 13.0, V13.0.88
// Based on NVVM 20.0.0
//

.version 9.0
.target sm_100
.address_size 64

	// .globl	_Z6kernelv
.extern .func  (.param .b32 func_retval0) vprintf
(
	.param .b64 vprintf_param_0,
	.param .b64 vprintf_param_1
)
;
.global .align 1 .b8 $str[14] = {72, 105, 32, 67, 117, 100, 97, 32, 87, 111, 114, 108, 100};

.visible .entry _Z6kernelv()
{
	.reg .b32 	%r<3>;
	.reg .b64 	%rd<3>;

	mov.u64 	%rd1, $str;
	cvta.global.u64 	%rd2, %rd1;
	{ // callseq 0, 0
	.param .b64 param0;
	st.param.b64 	[param0], %rd2;
	.param .b64 param1;
	st.param.b64 	[param1], 0;
	.param .b32 retval0;
	call.uni (retval0), 
	vprintf, 
	(
	param0, 
	param1
	);
	ld.param.b32 	%r1, [retval0];
	} // callseq 0
	ret;

}


// ===== COMPILED SASS (sm_100) =====

	.target	sm_100

	.elftype	@"ET_EXEC"


//--------------------- .note.nv.tkinfo           --------------------------
	.section	.note.nv.tkinfo,"",@"SHT_NOTE"
	.sectionflags	@"SHF_NOTE_NV_TKINFO"
	.tkinfo
        /*0018*/ 	.word	0x00000002
        /*0030*/ 	.string	""
        /*0030*/ 	.string	"ptxas"
        /*0030*/ 	.string	"Cuda compilation tools, release 13.0, V13.0.88"
        /*0030*/ 	.string	"Build cuda_13.0.r13.0/compiler.36424714_0"
        /*0030*/ 	.string	"-arch sm_100 -m 64 "



//--------------------- .note.nv.cuinfo           --------------------------
	.section	.note.nv.cuinfo,"",@"SHT_NOTE"
	.sectionflags	@"SHF_NOTE_NV_CUINFO"
        /*0018*/ 	.short	0x0002
        /*001a*/ 	.short	0x0064
        /*001c*/ 	.short	0x0082
	.zero		2


//--------------------- .nv.info                  --------------------------
	.section	.nv.info,"",@"SHT_CUDA_INFO"
	.align	4


	//----- nvinfo : EIATTR_REGCOUNT
	.align		4
        /*0000*/ 	.byte	0x04, 0x2f
        /*0002*/ 	.short	(.L_2 - .L_1)
	.align		4
.L_1:
        /*0004*/ 	.word	index@(_Z6kernelv)
        /*0008*/ 	.word	0x00000018


	//----- nvinfo : EIATTR_FRAME_SIZE
	.align		4
.L_2:
        /*000c*/ 	.byte	0x04, 0x11
        /*000e*/ 	.short	(.L_4 - .L_3)
	.align		4
.L_3:
        /*0010*/ 	.word	index@(_Z6kernelv)
        /*0014*/ 	.word	0x00000000


	//----- nvinfo : EIATTR_MIN_STACK_SIZE
	.align		4
.L_4:
        /*0018*/ 	.byte	0x04, 0x12
        /*001a*/ 	.short	(.L_6 - .L_5)
	.align		4
.L_5:
        /*001c*/ 	.word	index@(_Z6kernelv)
        /*0020*/ 	.word	0x00000000
.L_6:


//--------------------- .nv.compat                --------------------------
	.section	.nv.compat,"",@"SHT_CUDA_COMPAT_INFO"
	.align	4
        /*0000*/ 	.byte	0x02, 0x09, 0x00, 0x00, 0x02, 0x02, 0x01, 0x00, 0x02, 0x05, 0x05, 0x00, 0x03, 0x07, 0x01, 0x01
        /*0010*/ 	.byte	0x02, 0x03, 0x00, 0x00, 0x02, 0x06, 0x01, 0x00, 0x04, 0x0b, 0x08, 0x00, 0x09, 0x00, 0x00, 0x00
        /*0020*/ 	.byte	0x00, 0x00, 0x00, 0x00


//--------------------- .nv.info._Z6kernelv       --------------------------
	.section	.nv.info._Z6kernelv,"",@"SHT_CUDA_INFO"
	.sectionflags	@""
	.align	4


	//----- nvinfo : EIATTR_CUDA_API_VERSION
	.align		4
        /*0000*/ 	.byte	0x04, 0x37
        /*0002*/ 	.short	(.L_8 - .L_7)
.L_7:
        /*0004*/ 	.word	0x00000082


	//----- nvinfo : EIATTR_SPARSE_MMA_MASK
	.align		4
.L_8:
        /*0008*/ 	.byte	0x03, 0x50
        /*000a*/ 	.short	0x0000


	//----- nvinfo : EIATTR_MAXREG_COUNT
	.align		4
        /*000c*/ 	.byte	0x03, 0x1b
        /*000e*/ 	.short	0x00ff


	//----- nvinfo : EIATTR_EXTERNS
	.align		4
        /*0010*/ 	.byte	0x04, 0x0f
        /*0012*/ 	.short	(.L_10 - .L_9)


	//   ....[0]....
	.align		4
.L_9:
        /*0014*/ 	.word	index@(vprintf)


	//----- nvinfo : EIATTR_MERCURY_ISA_VERSION
	.align		4
.L_10:
        /*0018*/ 	.byte	0x03, 0x5f
        /*001a*/ 	.short	0x0101


	//----- nvinfo : EIATTR_VRC_CTA_INIT_COUNT
	.align		4
        /*001c*/ 	.byte	0x02, 0x4a
	.zero		1
	.zero		1


	//----- nvinfo : EIATTR_SYSCALL_OFFSETS
	.align		4
        /*0020*/ 	.byte	0x04, 0x46
        /*0022*/ 	.short	(.L_12 - .L_11)


	//   ....[0]....
.L_11:
        /*0024*/ 	.word	0x00000080


	//----- nvinfo : EIATTR_EXIT_INSTR_OFFSETS
	.align		4
.L_12:
        /*0028*/ 	.byte	0x04, 0x1c
        /*002a*/ 	.short	(.L_14 - .L_13)


	//   ....[0]....
.L_13:
        /*002c*/ 	.word	0x00000090


	//----- nvinfo : EIATTR_SW_WAR
	.align		4
.L_14:
        /*0030*/ 	.byte	0x04, 0x36
        /*0032*/ 	.short	(.L_16 - .L_15)
.L_15:
        /*0034*/ 	.word	0x00000008
.L_16:


//--------------------- .nv.callgraph             --------------------------
	.section	.nv.callgraph,"",@"SHT_CUDA_CALLGRAPH"
	.align	4
	.sectionentsize	8
	.align		4
        /*0000*/ 	.word	0x00000000
	.align		4
        /*0004*/ 	.word	0xffffffff
	.align		4
        /*0008*/ 	.word	index@(_Z6kernelv)
	.align		4
        /*000c*/ 	.word	index@(vprintf)
	.align		4
        /*0010*/ 	.word	0x00000000
	.align		4
        /*0014*/ 	.word	0xfffffffe
	.align		4
        /*0018*/ 	.word	0x00000000
	.align		4
        /*001c*/ 	.word	0xfffffffd
	.align		4
        /*0020*/ 	.word	0x00000000
	.align		4
        /*0024*/ 	.word	0xfffffffc


//--------------------- .nv.constant4             --------------------------
	.section	.nv.constant4,"a",@progbits
	.align	8
	.align		8
.nv.constant4:
        /*0000*/ 	.dword	vprintf
	.align		8
        /*0008*/ 	.dword	$str


//--------------------- .text._Z6kernelv          --------------------------
	.section	.text._Z6kernelv,"ax",@progbits
	.align	128
        .global         _Z6kernelv
        .type           _Z6kernelv,@function
        .size           _Z6kernelv,(.L_x_2 - _Z6kernelv)
        .other          _Z6kernelv,@"STO_CUDA_ENTRY STV_DEFAULT"
_Z6kernelv:
.text._Z6kernelv:
[----:B------:R-:W0:Y:S01]  /*0000*/  LDC R1, c[0x0][0x37c] ;  /* 0x0000df00ff017b82 */ /* 0x000e220000000800 */
[----:B------:R-:W-:Y:S01]  /*0010*/  MOV R0, 0x0 ;  /* 0x0000000000007802 */ /* 0x000fe20000000f00 */
[----:B------:R-:W1:Y:S01]  /*0020*/  LDCU.64 UR4, c[0x4][0x8] ;  /* 0x01000100ff0477ac */ /* 0x000e620008000a00 */
[----:B------:R-:W-:-:S05]  /*0030*/  CS2R R6, SRZ ;  /* 0x0000000000067805 */ /* 0x000fca000001ff00 */
[----:B------:R2:W3:Y:S01]  /*0040*/  LDC.64 R2, c[0x4][R0] ;  /* 0x0100000000027b82 */ /* 0x0004e20000000a00 */
[----:B-1----:R-:W-:Y:S02]  /*0050*/  IMAD.U32 R4, RZ, RZ, UR4 ;  /* 0x00000004ff047e24 */ /* 0x002fe4000f8e00ff */
[----:B--2---:R-:W-:-:S07]  /*0060*/  IMAD.U32 R5, RZ, RZ, UR5 ;  /* 0x00000005ff057e24 */ /* 0x004fce000f8e00ff */
[----:B------:R-:W-:-:S07]  /*0070*/  LEPC R20, `(.L_x_0) ;  /* 0x000000001014794e */ /* 0x000fce0000000000 */
[----:B0--3--:R-:W-:Y:S05]  /*0080*/  CALL.ABS.NOINC R2 ;  /* 0x0000000002007343 */ /* 0x009fea0003c00000 */
.L_x_0:
[----:B------:R-:W-:Y:S05]  /*0090*/  EXIT ;  /* 0x000000000000794d */ /* 0x000fea0003800000 */
.L_x_1:
[----:B------:R-:W-:-:S00]  /*00a0*/  BRA `(.L_x_1) ;  /* 0xfffffffc00fc7947 */ /* 0x000fc0000383ffff */
[----:B------:R-:W-:-:S00]  /*00b0*/  NOP ;  /* 0x0000000000007918 */ /* 0x000fc00000000000 */
        /* <DEDUP_REMOVED lines=12> */
.L_x_2:


//--------------------- .nv.global.init           --------------------------
	.section	.nv.global.init,"aw",@progbits
.nv.global.init:
	.type		$str,@object
	.size		$str,(.L_0 - $str)
$str:
        /*0000*/ 	.byte	0x48, 0x69, 0x20, 0x43, 0x75, 0x64, 0x61, 0x20, 0x57, 0x6f, 0x72, 0x6c, 0x64, 0x00
.L_0:


//--------------------- .nv.shared.reserved.0     --------------------------
	.section	.nv.shared.reserved.0,"aw",@nobits
	.weak		__nv_reservedSMEM_offset_0_alias
	.size		__nv_reservedSMEM_offset_0_alias, 0, 64
	.other		__nv_reservedSMEM_offset_0_alias,@"STO_CUDA_RESERVED_SHARED STV_DEFAULT"
__nv_reservedSMEM_offset_0_alias:
	.zero		0
	.zero		64


//--------------------- .nv.constant0._Z6kernelv  --------------------------
	.section	.nv.constant0._Z6kernelv,"a",@progbits
	.sectionflags	@""
	.align	4
.nv.constant0._Z6kernelv:
	.zero		896


//--------------------- SYMBOLS --------------------------

	.type		.nv.reservedSmem.offset0,@object
	.size		.nv.reservedSmem.offset0,0x4
	.type		vprintf,@function
